	.headerflags	@"EF_CUDA_TEXMODE_UNIFIED EF_CUDA_64BIT_ADDRESS EF_CUDA_ACCELERATORS EF_CUDA_SM90 EF_CUDA_VIRTUAL_SM(EF_CUDA_SM90)"
	.elftype	@"ET_EXEC"


//--------------------- .nv.info                  --------------------------
	.section	.nv.info,"",@"SHT_CUDA_INFO"
	.align	4


	//----- nvinfo : EIATTR_REGCOUNT
	.align		4
        /*0000*/ 	.byte	0x04, 0x2f
        /*0002*/ 	.short	(.L_1 - .L_0)
	.align		4
.L_0:
        /*0004*/ 	.word	index@(triton_poi_fused__unsafe_index_add_mul_sub_44)
        /*0008*/ 	.word	0x0000001e


	//----- nvinfo : EIATTR_MIN_STACK_SIZE
	.align		4
.L_1:
        /*000c*/ 	.byte	0x04, 0x12
        /*000e*/ 	.short	(.L_3 - .L_2)
	.align		4
.L_2:
        /*0010*/ 	.word	index@(triton_poi_fused__unsafe_index_add_mul_sub_44)
        /*0014*/ 	.word	0x00000000


	//----- nvinfo : EIATTR_FRAME_SIZE
	.align		4
.L_3:
        /*0018*/ 	.byte	0x04, 0x11
        /*001a*/ 	.short	(.L_5 - .L_4)
	.align		4
.L_4:
        /*001c*/ 	.word	index@(triton_poi_fused__unsafe_index_add_mul_sub_44)
        /*0020*/ 	.word	0x00000000


	//----- nvinfo : EIATTR_MIN_STACK_SIZE
	.align		4
.L_5:
        /*0024*/ 	.byte	0x04, 0x12
        /*0026*/ 	.short	(.L_7 - .L_6)
	.align		4
.L_6:
        /*0028*/ 	.word	index@(triton_poi_fused__unsafe_index_add_mul_sub_44)
        /*002c*/ 	.word	0x00000000
.L_7:


//--------------------- .nv.info.triton_poi_fused__unsafe_index_add_mul_sub_44 --------------------------
	.section	.nv.info.triton_poi_fused__unsafe_index_add_mul_sub_44,"",@"SHT_CUDA_INFO"
	.sectionflags	@""
	.align	4


	//----- nvinfo : EIATTR_CUDA_API_VERSION
	.align		4
        /*0000*/ 	.byte	0x04, 0x37
        /*0002*/ 	.short	(.L_9 - .L_8)
.L_8:
        /*0004*/ 	.word	0x0000007c


	//----- nvinfo : EIATTR_KPARAM_INFO
	.align		4
.L_9:
        /*0008*/ 	.byte	0x04, 0x17
        /*000a*/ 	.short	(.L_11 - .L_10)
.L_10:
        /*000c*/ 	.word	0x00000000
        /*0010*/ 	.short	0x0008
        /*0012*/ 	.short	0x0040
        /*0014*/ 	.byte	0x00, 0xf0, 0x11, 0x00


	//----- nvinfo : EIATTR_KPARAM_INFO
	.align		4
.L_11:
        /*0018*/ 	.byte	0x04, 0x17
        /*001a*/ 	.short	(.L_13 - .L_12)
.L_12:
        /*001c*/ 	.word	0x00000000
        /*0020*/ 	.short	0x0007
        /*0022*/ 	.short	0x0038
        /*0024*/ 	.byte	0x00, 0xf4, 0x21, 0x00


	//----- nvinfo : EIATTR_KPARAM_INFO
	.align		4
.L_13:
        /*0028*/ 	.byte	0x04, 0x17
        /*002a*/ 	.short	(.L_15 - .L_14)
.L_14:
        /*002c*/ 	.word	0x00000000
        /*0030*/ 	.short	0x0006
        /*0032*/ 	.short	0x0030
        /*0034*/ 	.byte	0x00, 0xf4, 0x21, 0x00


	//----- nvinfo : EIATTR_KPARAM_INFO
	.align		4
.L_15:
        /*0038*/ 	.byte	0x04, 0x17
        /*003a*/ 	.short	(.L_17 - .L_16)
.L_16:
        /*003c*/ 	.word	0x00000000
        /*0040*/ 	.short	0x0005
        /*0042*/ 	.short	0x0028
        /*0044*/ 	.byte	0x00, 0xf4, 0x21, 0x00


	//----- nvinfo : EIATTR_KPARAM_INFO
	.align		4
.L_17:
        /*0048*/ 	.byte	0x04, 0x17
        /*004a*/ 	.short	(.L_19 - .L_18)
.L_18:
        /*004c*/ 	.word	0x00000000
        /*0050*/ 	.short	0x0004
        /*0052*/ 	.short	0x0020
        /*0054*/ 	.byte	0x00, 0xf4, 0x21, 0x00


	//----- nvinfo : EIATTR_KPARAM_INFO
	.align		4
.L_19:
        /*0058*/ 	.byte	0x04, 0x17
        /*005a*/ 	.short	(.L_21 - .L_20)
.L_20:
        /*005c*/ 	.word	0x00000000
        /*0060*/ 	.short	0x0003
        /*0062*/ 	.short	0x0018
        /*0064*/ 	.byte	0x00, 0xf4, 0x21, 0x00


	//----- nvinfo : EIATTR_KPARAM_INFO
	.align		4
.L_21:
        /*0068*/ 	.byte	0x04, 0x17
        /*006a*/ 	.short	(.L_23 - .L_22)
.L_22:
        /*006c*/ 	.word	0x00000000
        /*0070*/ 	.short	0x0002
        /*0072*/ 	.short	0x0010
        /*0074*/ 	.byte	0x00, 0xf4, 0x21, 0x00


	//----- nvinfo : EIATTR_KPARAM_INFO
	.align		4
.L_23:
        /*0078*/ 	.byte	0x04, 0x17
        /*007a*/ 	.short	(.L_25 - .L_24)
.L_24:
        /*007c*/ 	.word	0x00000000
        /*0080*/ 	.short	0x0001
        /*0082*/ 	.short	0x0008
        /*0084*/ 	.byte	0x00, 0xf4, 0x21, 0x00


	//----- nvinfo : EIATTR_KPARAM_INFO
	.align		4
.L_25:
        /*0088*/ 	.byte	0x04, 0x17
        /*008a*/ 	.short	(.L_27 - .L_26)
.L_26:
        /*008c*/ 	.word	0x00000000
        /*0090*/ 	.short	0x0000
        /*0092*/ 	.short	0x0000
        /*0094*/ 	.byte	0x00, 0xf4, 0x21, 0x00


	//----- nvinfo : EIATTR_SPARSE_MMA_MASK
	.align		4
.L_27:
        /*0098*/ 	.byte	0x03, 0x50
        /*009a*/ 	.short	0x0000


	//----- nvinfo : EIATTR_MAXREG_COUNT
	.align		4
        /*009c*/ 	.byte	0x03, 0x1b
        /*009e*/ 	.short	0x00ff


	//----- nvinfo : EIATTR_EXIT_INSTR_OFFSETS
	.align		4
        /*00a0*/ 	.byte	0x04, 0x1c
        /*00a2*/ 	.short	(.L_29 - .L_28)


	//   ....[0]....
.L_28:
        /*00a4*/ 	.word	0x000007a0


	//----- nvinfo : EIATTR_REQNTID
	.align		4
.L_29:
        /*00a8*/ 	.byte	0x04, 0x10
        /*00aa*/ 	.short	(.L_31 - .L_30)
.L_30:
        /*00ac*/ 	.word	0x00000080
        /*00b0*/ 	.word	0x00000001
        /*00b4*/ 	.word	0x00000001


	//----- nvinfo : EIATTR_CBANK_PARAM_SIZE
	.align		4
.L_31:
        /*00b8*/ 	.byte	0x03, 0x19
        /*00ba*/ 	.short	0x0044


	//----- nvinfo : EIATTR_PARAM_CBANK
	.align		4
        /*00bc*/ 	.byte	0x04, 0x0a
        /*00be*/ 	.short	(.L_33 - .L_32)
	.align		4
.L_32:
        /*00c0*/ 	.word	index@(.nv.constant0.triton_poi_fused__unsafe_index_add_mul_sub_44)
        /*00c4*/ 	.short	0x0210
        /*00c6*/ 	.short	0x0044


	//----- nvinfo : EIATTR_SW_WAR
	.align		4
.L_33:
        /*00c8*/ 	.byte	0x04, 0x36
        /*00ca*/ 	.short	(.L_35 - .L_34)
.L_34:
        /*00cc*/ 	.word	0x00000008
.L_35:


//--------------------- .nv.callgraph             --------------------------
	.section	.nv.callgraph,"",@"SHT_CUDA_CALLGRAPH"
	.align	4
	.sectionentsize	8
	.align		4
        /*0000*/ 	.word	0x00000000
	.align		4
        /*0004*/ 	.word	0xffffffff
	.align		4
        /*0008*/ 	.word	0x00000000
	.align		4
        /*000c*/ 	.word	0xfffffffe
	.align		4
        /*0010*/ 	.word	0x00000000
	.align		4
        /*0014*/ 	.word	0xfffffffd
	.align		4
        /*0018*/ 	.word	0x00000000
	.align		4
        /*001c*/ 	.word	0xfffffffc


//--------------------- .text.triton_poi_fused__unsafe_index_add_mul_sub_44 --------------------------
	.section	.text.triton_poi_fused__unsafe_index_add_mul_sub_44,"ax",@progbits
	.align	128
        .global         triton_poi_fused__unsafe_index_add_mul_sub_44
        .type           triton_poi_fused__unsafe_index_add_mul_sub_44,@function
        .size           triton_poi_fused__unsafe_index_add_mul_sub_44,(.L_x_1 - triton_poi_fused__unsafe_index_add_mul_sub_44)
        .other          triton_poi_fused__unsafe_index_add_mul_sub_44,@"STO_CUDA_ENTRY STV_DEFAULT"
triton_poi_fused__unsafe_index_add_mul_sub_44:
.text.triton_poi_fused__unsafe_index_add_mul_sub_44:
[----:B------:R-:W-:Y:S01]  /*0000*/  LDC R1, c[0x0][0x28] ;  /* 0x00000a00ff017b82 */ /* 0x000fe20000000800 */
[----:B------:R-:W1:Y:S07]  /*0010*/  S2R R2, SR_TID.X ;  /* 0x0000000000027919 */ /* 0x000e6e0000002100 */
[----:B------:R-:W2:Y:S01]  /*0020*/  LDC.64 R16, c[0x0][0x218] ;  /* 0x00008600ff107b82 */ /* 0x000ea20000000a00 */
[----:B------:R-:W-:Y:S01]  /*0030*/  ULDC.64 UR4, c[0x0][0x208] ;  /* 0x0000820000047ab9 */ /* 0x000fe20000000a00 */
[----:B------:R-:W-:Y:S01]  /*0040*/  ULDC.64 UR6, c[0x0][0x228] ;  /* 0x00008a0000067ab9 */ /* 0x000fe20000000a00 */
[----:B------:R-:W3:Y:S05]  /*0050*/  S2R R0, SR_CTAID.X ;  /* 0x0000000000007919 */ /* 0x000eea0000002500 */
[----:B------:R-:W4:Y:S01]  /*0060*/  LDC.64 R12, c[0x0][0x220] ;  /* 0x00008800ff0c7b82 */ /* 0x000f220000000a00 */
[----:B-1----:R-:W-:-:S05]  /*0070*/  IMAD.SHL.U32 R2, R2, 0x2, RZ ;  /* 0x0000000202027824 */ /* 0x002fca00078e00ff */
[----:B------:R-:W-:-:S05]  /*0080*/  LOP3.LUT R3, R2, 0xfe, RZ, 0xc0, !PT ;  /* 0x000000fe02037812 */ /* 0x000fca00078ec0ff */
[----:B---3--:R-:W-:-:S05]  /*0090*/  IMAD R4, R0, 0x100, R3 ;  /* 0x0000010000047824 */ /* 0x008fca00078e0203 */
[----:B------:R-:W-:-:S04]  /*00a0*/  SHF.R.S32.HI R3, RZ, 0x1f, R4 ;  /* 0x0000001fff037819 */ /* 0x000fc80000011404 */
[----:B------:R-:W-:-:S04]  /*00b0*/  LEA.HI R6, R3, R4, RZ, 0x4 ;  /* 0x0000000403067211 */ /* 0x000fc800078f20ff */
[----:B------:R-:W-:Y:S02]  /*00c0*/  SHF.R.S32.HI R5, RZ, 0x4, R6 ;  /* 0x00000004ff057819 */ /* 0x000fe40000011406 */
[----:B------:R-:W-:Y:S02]  /*00d0*/  LOP3.LUT R7, R6, 0xfffffff0, RZ, 0xc0, !PT ;  /* 0xfffffff006077812 */ /* 0x000fe400078ec0ff */
[----:B------:R-:W-:-:S04]  /*00e0*/  LEA.HI R2, R5, R5, RZ, 0x4 ;  /* 0x0000000505027211 */ /* 0x000fc800078f20ff */
[----:B------:R-:W-:Y:S02]  /*00f0*/  LOP3.LUT R8, R2, 0xfffffff0, RZ, 0xc0, !PT ;  /* 0xfffffff002087812 */ /* 0x000fe400078ec0ff */
[----:B------:R-:W1:Y:S03]  /*0100*/  LDC.64 R2, c[0x0][0x240] ;  /* 0x00009000ff027b82 */ /* 0x000e660000000a00 */
[----:B------:R-:W-:-:S04]  /*0110*/  IMAD.IADD R5, R5, 0x1, -R8 ;  /* 0x0000000105057824 */ /* 0x000fc800078e0a08 */
[----:B--2---:R-:W-:Y:S01]  /*0120*/  IMAD.WIDE R16, R5, 0x8, R16 ;  /* 0x0000000805107825 */ /* 0x004fe200078e0210 */
[----:B------:R-:W2:Y:S05]  /*0130*/  LDC.64 R8, c[0x0][0x230] ;  /* 0x00008c00ff087b82 */ /* 0x000eaa0000000a00 */
[----:B------:R-:W3:Y:S01]  /*0140*/  LDG.E.EL.64 R16, desc[UR4][R16.64] ;  /* 0x0000000410107981 */ /* 0x000ee2000c2e1b00 */
[----:B------:R-:W-:-:S04]  /*0150*/  IMAD.IADD R6, R4, 0x1, -R7 ;  /* 0x0000000104067824 */ /* 0x000fc800078e0a07 */
[----:B----4-:R-:W-:-:S04]  /*0160*/  IMAD.WIDE R12, R6, 0x8, R12 ;  /* 0x00000008060c7825 */ /* 0x010fc800078e020c */
[----:B-1----:R-:W-:Y:S02]  /*0170*/  IMAD.WIDE R2, R5, 0x8, R2 ;  /* 0x0000000805027825 */ /* 0x002fe400078e0202 */
[----:B------:R-:W4:Y:S04]  /*0180*/  LDG.E.EL.128 R12, desc[UR4][R12.64] ;  /* 0x000000040c0c7981 */ /* 0x000f28000c2e1d00 */
[----:B------:R-:W5:Y:S01]  /*0190*/  LDG.E.EL.64 R2, desc[UR4][R2.64] ;  /* 0x0000000402027981 */ /* 0x000f62000c2e1b00 */
[----:B--2---:R-:W-:-:S06]  /*01a0*/  IMAD.WIDE R8, R6, 0x8, R8 ;  /* 0x0000000806087825 */ /* 0x004fcc00078e0208 */
[----:B------:R-:W2:Y:S01]  /*01b0*/  LDG.E.EL.128 R8, desc[UR4][R8.64] ;  /* 0x0000000408087981 */ /* 0x000ea2000c2e1d00 */
[----:B------:R-:W-:Y:S02]  /*01c0*/  SHF.R.S32.HI R0, RZ, 0x17, R0 ;  /* 0x00000017ff007819 */ /* 0x000fe40000011400 */
[----:B---3--:R-:W-:-:S04]  /*01d0*/  SHF.R.U32.HI R7, RZ, 0x1c, R17 ;  /* 0x0000001cff077819 */ /* 0x008fc80000011611 */
[----:B------:R-:W-:-:S04]  /*01e0*/  LOP3.LUT R7, R7, 0x8, RZ, 0xc0, !PT ;  /* 0x0000000807077812 */ /* 0x000fc800078ec0ff */
[----:B------:R-:W-:Y:S02]  /*01f0*/  IADD3 R16, P0, R16, R7, RZ ;  /* 0x0000000710107210 */ /* 0x000fe40007f1e0ff */
[----:B----4-:R-:W-:-:S03]  /*0200*/  SHF.R.U32.HI R18, RZ, 0x1a, R13 ;  /* 0x0000001aff127819 */ /* 0x010fc6000001160d */
[----:B------:R-:W-:Y:S01]  /*0210*/  IMAD.X R17, RZ, RZ, R17, P0 ;  /* 0x000000ffff117224 */ /* 0x000fe200000e0611 */
[----:B------:R-:W-:Y:S02]  /*0220*/  LEA R21, P0, R12, UR6, 0x2 ;  /* 0x000000060c157c11 */ /* 0x000fe4000f8010ff */
[----:B------:R-:W-:Y:S02]  /*0230*/  LOP3.LUT R18, R18, 0x20, RZ, 0xc0, !PT ;  /* 0x0000002012127812 */ /* 0x000fe400078ec0ff */
[----:B-----5:R-:W-:Y:S02]  /*0240*/  SHF.R.U32.HI R19, RZ, 0x1c, R3 ;  /* 0x0000001cff137819 */ /* 0x020fe40000011603 */
[----:B------:R-:W-:Y:S02]  /*0250*/  LEA.HI.X R13, R12, UR7, R13, 0x2, P0 ;  /* 0x000000070c0d7c11 */ /* 0x000fe400080f140d */
[----:B------:R-:W-:Y:S02]  /*0260*/  SHF.R.U32.HI R12, RZ, 0x1a, R15 ;  /* 0x0000001aff0c7819 */ /* 0x000fe4000001160f */
[----:B------:R-:W-:-:S02]  /*0270*/  LOP3.LUT R19, R19, 0x8, RZ, 0xc0, !PT ;  /* 0x0000000813137812 */ /* 0x000fc400078ec0ff */
[----:B------:R-:W-:Y:S02]  /*0280*/  LEA R7, P1, R14, UR6, 0x2 ;  /* 0x000000060e077c11 */ /* 0x000fe4000f8210ff */
[----:B------:R-:W-:Y:S02]  /*0290*/  LOP3.LUT R12, R12, 0x20, RZ, 0xc0, !PT ;  /* 0x000000200c0c7812 */ /* 0x000fe400078ec0ff */
[----:B------:R-:W-:Y:S02]  /*02a0*/  IADD3 R18, P0, R18, R21, RZ ;  /* 0x0000001512127210 */ /* 0x000fe40007f1e0ff */
[----:B------:R-:W-:Y:S02]  /*02b0*/  IADD3 R2, P2, R2, R19, RZ ;  /* 0x0000001302027210 */ /* 0x000fe40007f5e0ff */
[----:B------:R-:W-:Y:S02]  /*02c0*/  LEA.HI.X R15, R14, UR7, R15, 0x2, P1 ;  /* 0x000000070e0f7c11 */ /* 0x000fe400088f140f */
[----:B------:R-:W-:Y:S01]  /*02d0*/  SGXT R19, R0, 0x1 ;  /* 0x000000010013781a */ /* 0x000fe20000000200 */
[----:B------:R-:W-:Y:S01]  /*02e0*/  IMAD.X R3, RZ, RZ, R3, P2 ;  /* 0x000000ffff037224 */ /* 0x000fe200010e0603 */
[----:B------:R-:W-:Y:S01]  /*02f0*/  IADD3 R12, P1, R12, R7, RZ ;  /* 0x000000070c0c7210 */ /* 0x000fe20007f3e0ff */
[----:B------:R-:W-:Y:S01]  /*0300*/  IMAD.X R7, RZ, RZ, R13, P0 ;  /* 0x000000ffff077224 */ /* 0x000fe200000e060d */
[C---:B------:R-:W-:Y:S01]  /*0310*/  SHF.L.U64.HI R0, R16.reuse, 0x5, R17 ;  /* 0x0000000510007819 */ /* 0x040fe20000010211 */
[----:B------:R-:W-:Y:S01]  /*0320*/  IMAD.SHL.U32 R16, R16, 0x20, RZ ;  /* 0x0000002010107824 */ /* 0x000fe200078e00ff */
[----:B------:R-:W-:Y:S01]  /*0330*/  LEA.HI R19, R19, R4, RZ, 0x8 ;  /* 0x0000000413137211 */ /* 0x000fe200078f40ff */
[C---:B------:R-:W-:Y:S01]  /*0340*/  IMAD.SHL.U32 R13, R2.reuse, 0x20, RZ ;  /* 0x00000020020d7824 */ /* 0x040fe200078e00ff */
[----:B------:R-:W-:Y:S01]  /*0350*/  SHF.L.U64.HI R22, R2, 0x5, R3 ;  /* 0x0000000502167819 */ /* 0x000fe20000010203 */
[----:B------:R-:W-:Y:S01]  /*0360*/  IMAD.X R15, RZ, RZ, R15, P1 ;  /* 0x000000ffff0f7224 */ /* 0x000fe200008e060f */
[----:B------:R-:W-:-:S02]  /*0370*/  IADD3 R24, P0, R16, R18, RZ ;  /* 0x0000001210187210 */ /* 0x000fc40007f1e0ff */
[----:B------:R-:W-:Y:S02]  /*0380*/  IADD3 R18, P2, R13, R18, RZ ;  /* 0x000000120d127210 */ /* 0x000fe40007f5e0ff */
[----:B------:R-:W-:Y:S02]  /*0390*/  SHF.R.S32.HI R23, RZ, 0x8, R19 ;  /* 0x00000008ff177819 */ /* 0x000fe40000011413 */
[----:B------:R-:W-:Y:S01]  /*03a0*/  IADD3 R20, P1, R12, R16, RZ ;  /* 0x000000100c147210 */ /* 0x000fe20007f3e0ff */
[----:B------:R-:W-:Y:S01]  /*03b0*/  IMAD.X R19, R22, 0x1, R7, P2 ;  /* 0x0000000116137824 */ /* 0x000fe200010e0607 */
[----:B--2---:R-:W-:Y:S01]  /*03c0*/  SHF.R.U32.HI R26, RZ, 0x1a, R9 ;  /* 0x0000001aff1a7819 */ /* 0x004fe20000011609 */
[----:B------:R-:W-:Y:S01]  /*03d0*/  IMAD.SHL.U32 R23, R23, 0x40, RZ ;  /* 0x0000004017177824 */ /* 0x000fe200078e00ff */
[----:B------:R-:W-:Y:S01]  /*03e0*/  SHF.R.U32.HI R14, RZ, 0x1a, R11 ;  /* 0x0000001aff0e7819 */ /* 0x000fe2000001160b */
[----:B------:R-:W-:Y:S01]  /*03f0*/  IMAD.X R21, R15, 0x1, R0, P1 ;  /* 0x000000010f157824 */ /* 0x000fe200008e0600 */
[----:B------:R-:W-:Y:S01]  /*0400*/  IADD3.X R25, R0, R7, RZ, P0, !PT ;  /* 0x0000000700197210 */ /* 0x000fe200007fe4ff */
[----:B------:R-:W-:Y:S01]  /*0410*/  IMAD.WIDE R18, R23, 0x4, R18 ;  /* 0x0000000417127825 */ /* 0x000fe200078e0212 */
[----:B------:R-:W-:-:S03]  /*0420*/  LEA R17, P1, R10, UR6, 0x2 ;  /* 0x000000060a117c11 */ /* 0x000fc6000f8210ff */
[C---:B------:R-:W-:Y:S01]  /*0430*/  IMAD.WIDE R20, R23.reuse, 0x4, R20 ;  /* 0x0000000417147825 */ /* 0x040fe200078e0214 */
[----:B------:R1:W2:Y:S01]  /*0440*/  LDG.E.EL R3, desc[UR4][R18.64] ;  /* 0x0000000412037981 */ /* 0x0002a2000c2e1900 */
[----:B------:R-:W-:Y:S02]  /*0450*/  LEA R27, P0, R8, UR6, 0x2 ;  /* 0x00000006081b7c11 */ /* 0x000fe4000f8010ff */
[----:B------:R-:W-:Y:S01]  /*0460*/  LOP3.LUT R26, R26, 0x20, RZ, 0xc0, !PT ;  /* 0x000000201a1a7812 */ /* 0x000fe200078ec0ff */
[----:B------:R3:W4:Y:S01]  /*0470*/  LDG.E.EL R2, desc[UR4][R20.64] ;  /* 0x0000000414027981 */ /* 0x000722000c2e1900 */
[----:B------:R-:W-:Y:S01]  /*0480*/  LOP3.LUT R14, R14, 0x20, RZ, 0xc0, !PT ;  /* 0x000000200e0e7812 */ /* 0x000fe200078ec0ff */
[----:B------:R-:W-:Y:S01]  /*0490*/  IMAD.WIDE R24, R23, 0x4, R24 ;  /* 0x0000000417187825 */ /* 0x000fe200078e0218 */
[----:B------:R-:W-:Y:S01]  /*04a0*/  LEA.HI.X R11, R10, UR7, R11, 0x2, P1 ;  /* 0x000000070a0b7c11 */ /* 0x000fe200088f140b */
[----:B-1----:R-:W1:Y:S01]  /*04b0*/  LDC.64 R18, c[0x0][0x238] ;  /* 0x00008e00ff127b82 */ /* 0x002e620000000a00 */
[----:B------:R-:W-:-:S02]  /*04c0*/  LEA.HI.X R9, R8, UR7, R9, 0x2, P0 ;  /* 0x0000000708097c11 */ /* 0x000fc400080f1409 */
[----:B------:R-:W5:Y:S01]  /*04d0*/  LDG.E.EL R7, desc[UR4][R24.64] ;  /* 0x0000000418077981 */ /* 0x000f62000c2e1900 */
[----:B------:R-:W-:Y:S02]  /*04e0*/  IADD3 R10, P4, R26, R27, RZ ;  /* 0x0000001b1a0a7210 */ /* 0x000fe40007f9e0ff */
[----:B---3--:R-:W-:Y:S02]  /*04f0*/  IADD3 R20, P5, R13, R12, RZ ;  /* 0x0000000c0d147210 */ /* 0x008fe40007fbe0ff */
[----:B------:R-:W-:Y:S02]  /*0500*/  IADD3 R8, P3, R14, R17, RZ ;  /* 0x000000110e087210 */ /* 0x000fe40007f7e0ff */
[----:B------:R-:W-:Y:S01]  /*0510*/  IADD3 R14, P2, R10, R16, RZ ;  /* 0x000000100a0e7210 */ /* 0x000fe20007f5e0ff */
[----:B------:R-:W-:Y:S01]  /*0520*/  IMAD.X R21, R22, 0x1, R15, P5 ;  /* 0x0000000116157824 */ /* 0x000fe200028e060f */
[----:B------:R-:W-:Y:S02]  /*0530*/  IADD3 R12, P1, R13, R10, RZ ;  /* 0x0000000a0d0c7210 */ /* 0x000fe40007f3e0ff */
[----:B------:R-:W-:-:S02]  /*0540*/  IADD3 R10, P0, R8, R16, RZ ;  /* 0x00000010080a7210 */ /* 0x000fc40007f1e0ff */
[----:B------:R-:W-:Y:S01]  /*0550*/  IADD3 R8, P5, R13, R8, RZ ;  /* 0x000000080d087210 */ /* 0x000fe20007fbe0ff */
[----:B------:R-:W3:Y:S01]  /*0560*/  LDC.64 R16, c[0x0][0x248] ;  /* 0x00009200ff107b82 */ /* 0x000ee20000000a00 */
[----:B------:R-:W-:Y:S01]  /*0570*/  IMAD.X R13, RZ, RZ, R9, P4 ;  /* 0x000000ffff0d7224 */ /* 0x000fe200020e0609 */
[----:B------:R-:W-:-:S03]  /*0580*/  IADD3.X R9, RZ, R11, RZ, P3, !PT ;  /* 0x0000000bff097210 */ /* 0x000fc60001ffe4ff */
[--C-:B------:R-:W-:Y:S02]  /*0590*/  IMAD.X R15, R13, 0x1, R0.reuse, P2 ;  /* 0x000000010d0f7824 */ /* 0x100fe400010e0600 */
[C---:B------:R-:W-:Y:S02]  /*05a0*/  IMAD.X R13, R22.reuse, 0x1, R13, P1 ;  /* 0x00000001160d7824 */ /* 0x040fe400008e060d */
[----:B------:R-:W-:Y:S02]  /*05b0*/  IMAD.X R11, R9, 0x1, R0, P0 ;  /* 0x00000001090b7824 */ /* 0x000fe400000e0600 */
[----:B------:R-:W-:Y:S02]  /*05c0*/  IMAD.X R9, R22, 0x1, R9, P5 ;  /* 0x0000000116097824 */ /* 0x000fe400028e0609 */
[----:B------:R-:W-:-:S04]  /*05d0*/  IMAD.WIDE R12, R23, 0x4, R12 ;  /* 0x00000004170c7825 */ /* 0x000fc800078e020c */
[C---:B------:R-:W-:Y:S02]  /*05e0*/  IMAD.WIDE R20, R23.reuse, 0x4, R20 ;  /* 0x0000000417147825 */ /* 0x040fe400078e0214 */
[----:B------:R-:W2:Y:S02]  /*05f0*/  LDG.E.EL R12, desc[UR4][R12.64] ;  /* 0x000000040c0c7981 */ /* 0x000ea4000c2e1900 */
[C---:B------:R-:W-:Y:S02]  /*0600*/  IMAD.WIDE R14, R23.reuse, 0x4, R14 ;  /* 0x00000004170e7825 */ /* 0x040fe400078e020e */
[----:B------:R-:W4:Y:S02]  /*0610*/  LDG.E.EL R20, desc[UR4][R20.64] ;  /* 0x0000000414147981 */ /* 0x000f24000c2e1900 */
[C---:B------:R-:W-:Y:S02]  /*0620*/  IMAD.WIDE R10, R23.reuse, 0x4, R10 ;  /* 0x00000004170a7825 */ /* 0x040fe400078e020a */
[----:B------:R-:W5:Y:S02]  /*0630*/  LDG.E.EL R14, desc[UR4][R14.64] ;  /* 0x000000040e0e7981 */ /* 0x000f64000c2e1900 */
[----:B------:R-:W-:-:S02]  /*0640*/  IMAD.WIDE R8, R23, 0x4, R8 ;  /* 0x0000000417087825 */ /* 0x000fc400078e0208 */
[----:B------:R-:W4:Y:S02]  /*0650*/  LDG.E.EL R11, desc[UR4][R10.64] ;  /* 0x000000040a0b7981 */ /* 0x000f24000c2e1900 */
[----:B-1----:R-:W-:Y:S02]  /*0660*/  IMAD.WIDE R18, R6, 0x4, R18 ;  /* 0x0000000406127825 */ /* 0x002fe400078e0212 */
[----:B------:R-:W4:Y:S04]  /*0670*/  LDG.E.EL R9, desc[UR4][R8.64] ;  /* 0x0000000408097981 */ /* 0x000f28000c2e1900 */
[----:B------:R-:W4:Y:S01]  /*0680*/  LDG.E.EL.64 R18, desc[UR4][R18.64] ;  /* 0x0000000412127981 */ /* 0x000f22000c2e1b00 */
[----:B---3--:R-:W-:Y:S02]  /*0690*/  IMAD.WIDE R22, R5, 0x4, R16 ;  /* 0x0000000405167825 */ /* 0x008fe400078e0210 */
[----:B------:R-:W1:Y:S04]  /*06a0*/  LDC.64 R16, c[0x0][0x210] ;  /* 0x00008400ff107b82 */ /* 0x000e680000000a00 */
[----:B------:R-:W3:Y:S01]  /*06b0*/  LDG.E.EL R22, desc[UR4][R22.64] ;  /* 0x0000000416167981 */ /* 0x000ee2000c2e1900 */
[----:B-1----:R-:W-:-:S04]  /*06c0*/  IMAD.WIDE R16, R4, 0x4, R16 ;  /* 0x0000000404107825 */ /* 0x002fc800078e0210 */
[----:B--2---:R-:W-:Y:S01]  /*06d0*/  FADD R0, -R3, R12 ;  /* 0x0000000c03007221 */ /* 0x004fe20000000100 */
[----:B-----5:R-:W-:Y:S01]  /*06e0*/  FADD R5, -R7, R14 ;  /* 0x0000000e07057221 */ /* 0x020fe20000000100 */
[----:B----4-:R-:W-:Y:S01]  /*06f0*/  FADD R6, -R2, R11 ;  /* 0x0000000b02067221 */ /* 0x010fe20000000100 */
[----:B------:R-:W-:Y:S01]  /*0700*/  FADD R15, -R20, R9 ;  /* 0x00000009140f7221 */ /* 0x000fe20000000100 */
[C---:B------:R-:W-:Y:S01]  /*0710*/  FFMA R0, R18.reuse, R0, R3 ;  /* 0x0000000012007223 */ /* 0x040fe20000000003 */
[----:B------:R-:W-:Y:S01]  /*0720*/  FFMA R5, R18, R5, R7 ;  /* 0x0000000512057223 */ /* 0x000fe20000000007 */
[C---:B------:R-:W-:Y:S01]  /*0730*/  FFMA R3, R19.reuse, R6, R2 ;  /* 0x0000000613037223 */ /* 0x040fe20000000002 */
[----:B------:R-:W-:Y:S02]  /*0740*/  FFMA R20, R19, R15, R20 ;  /* 0x0000000f13147223 */ /* 0x000fe40000000014 */
[----:B------:R-:W-:Y:S02]  /*0750*/  FADD R0, -R5, R0 ;  /* 0x0000000005007221 */ /* 0x000fe40000000100 */
[----:B------:R-:W-:-:S02]  /*0760*/  FADD R20, -R3, R20 ;  /* 0x0000001403147221 */ /* 0x000fc40000000100 */
[C---:B---3--:R-:W-:Y:S02]  /*0770*/  FFMA R2, R22.reuse, R0, R5 ;  /* 0x0000000016027223 */ /* 0x048fe40000000005 */
[----:B------:R-:W-:-:S05]  /*0780*/  FFMA R3, R22, R20, R3 ;  /* 0x0000001416037223 */ /* 0x000fca0000000003 */
[----:B------:R-:W-:Y:S01]  /*0790*/  STG.E.64 desc[UR4][R16.64], R2 ;  /* 0x0000000210007986 */ /* 0x000fe2000c101b04 */
[----:B------:R-:W-:Y:S05]  /*07a0*/  EXIT ;  /* 0x000000000000794d */ /* 0x000fea0003800000 */
.L_x_0:
[----:B------:R-:W-:-:S00]  /*07b0*/  BRA `(.L_x_0) ;  /* 0xfffffffc00fc7947 */ /* 0x000fc0000383ffff */
[----:B------:R-:W-:-:S00]  /*07c0*/  NOP ;  /* 0x0000000000007918 */ /* 0x000fc00000000000 */
        /* <DEDUP_REMOVED lines=11> */
.L_x_1:


//--------------------- .nv.constant0.triton_poi_fused__unsafe_index_add_mul_sub_44 --------------------------
	.section	.nv.constant0.triton_poi_fused__unsafe_index_add_mul_sub_44,"a",@progbits
	.sectionflags	@""
	.align	4
.nv.constant0.triton_poi_fused__unsafe_index_add_mul_sub_44:
	.zero		596
